	.headerflags	@"EF_CUDA_TEXMODE_UNIFIED EF_CUDA_64BIT_ADDRESS EF_CUDA_ACCELERATORS EF_CUDA_SM90 EF_CUDA_VIRTUAL_SM(EF_CUDA_SM90)"
	.elftype	@"ET_EXEC"


//--------------------- .nv.info                  --------------------------
	.section	.nv.info,"",@"SHT_CUDA_INFO"
	.align	4


	//----- nvinfo : EIATTR_REGCOUNT
	.align		4
        /*0000*/ 	.byte	0x04, 0x2f
        /*0002*/ 	.short	(.L_1 - .L_0)
	.align		4
.L_0:
        /*0004*/ 	.word	index@(triton_poi_fused_convolution_relu_0)
        /*0008*/ 	.word	0x0000001a


	//----- nvinfo : EIATTR_MIN_STACK_SIZE
	.align		4
.L_1:
        /*000c*/ 	.byte	0x04, 0x12
        /*000e*/ 	.short	(.L_3 - .L_2)
	.align		4
.L_2:
        /*0010*/ 	.word	index@(triton_poi_fused_convolution_relu_0)
        /*0014*/ 	.word	0x00000000


	//----- nvinfo : EIATTR_FRAME_SIZE
	.align		4
.L_3:
        /*0018*/ 	.byte	0x04, 0x11
        /*001a*/ 	.short	(.L_5 - .L_4)
	.align		4
.L_4:
        /*001c*/ 	.word	index@(triton_poi_fused_convolution_relu_0)
        /*0020*/ 	.word	0x00000000


	//----- nvinfo : EIATTR_MIN_STACK_SIZE
	.align		4
.L_5:
        /*0024*/ 	.byte	0x04, 0x12
        /*0026*/ 	.short	(.L_7 - .L_6)
	.align		4
.L_6:
        /*0028*/ 	.word	index@(triton_poi_fused_convolution_relu_0)
        /*002c*/ 	.word	0x00000000
.L_7:


//--------------------- .nv.info.triton_poi_fused_convolution_relu_0 --------------------------
	.section	.nv.info.triton_poi_fused_convolution_relu_0,"",@"SHT_CUDA_INFO"
	.sectionflags	@""
	.align	4


	//----- nvinfo : EIATTR_CUDA_API_VERSION
	.align		4
        /*0000*/ 	.byte	0x04, 0x37
        /*0002*/ 	.short	(.L_9 - .L_8)
.L_8:
        /*0004*/ 	.word	0x0000007c


	//----- nvinfo : EIATTR_KPARAM_INFO
	.align		4
.L_9:
        /*0008*/ 	.byte	0x04, 0x17
        /*000a*/ 	.short	(.L_11 - .L_10)
.L_10:
        /*000c*/ 	.word	0x00000000
        /*0010*/ 	.short	0x0002
        /*0012*/ 	.short	0x0010
        /*0014*/ 	.byte	0x00, 0xf0, 0x11, 0x00


	//----- nvinfo : EIATTR_KPARAM_INFO
	.align		4
.L_11:
        /*0018*/ 	.byte	0x04, 0x17
        /*001a*/ 	.short	(.L_13 - .L_12)
.L_12:
        /*001c*/ 	.word	0x00000000
        /*0020*/ 	.short	0x0001
        /*0022*/ 	.short	0x0008
        /*0024*/ 	.byte	0x00, 0xf4, 0x21, 0x00


	//----- nvinfo : EIATTR_KPARAM_INFO
	.align		4
.L_13:
        /*0028*/ 	.byte	0x04, 0x17
        /*002a*/ 	.short	(.L_15 - .L_14)
.L_14:
        /*002c*/ 	.word	0x00000000
        /*0030*/ 	.short	0x0000
        /*0032*/ 	.short	0x0000
        /*0034*/ 	.byte	0x00, 0xf4, 0x21, 0x00


	//----- nvinfo : EIATTR_SPARSE_MMA_MASK
	.align		4
.L_15:
        /*0038*/ 	.byte	0x03, 0x50
        /*003a*/ 	.short	0x0000


	//----- nvinfo : EIATTR_MAXREG_COUNT
	.align		4
        /*003c*/ 	.byte	0x03, 0x1b
        /*003e*/ 	.short	0x00ff


	//----- nvinfo : EIATTR_EXIT_INSTR_OFFSETS
	.align		4
        /*0040*/ 	.byte	0x04, 0x1c
        /*0042*/ 	.short	(.L_17 - .L_16)


	//   ....[0]....
.L_16:
        /*0044*/ 	.word	0x00000510


	//   ....[1]....
        /*0048*/ 	.word	0x00000530


	//----- nvinfo : EIATTR_REQNTID
	.align		4
.L_17:
        /*004c*/ 	.byte	0x04, 0x10
        /*004e*/ 	.short	(.L_19 - .L_18)
.L_18:
        /*0050*/ 	.word	0x00000080
        /*0054*/ 	.word	0x00000001
        /*0058*/ 	.word	0x00000001


	//----- nvinfo : EIATTR_CBANK_PARAM_SIZE
	.align		4
.L_19:
        /*005c*/ 	.byte	0x03, 0x19
        /*005e*/ 	.short	0x0014


	//----- nvinfo : EIATTR_PARAM_CBANK
	.align		4
        /*0060*/ 	.byte	0x04, 0x0a
        /*0062*/ 	.short	(.L_21 - .L_20)
	.align		4
.L_20:
        /*0064*/ 	.word	index@(.nv.constant0.triton_poi_fused_convolution_relu_0)
        /*0068*/ 	.short	0x0210
        /*006a*/ 	.short	0x0014


	//----- nvinfo : EIATTR_SW_WAR
	.align		4
.L_21:
        /*006c*/ 	.byte	0x04, 0x36
        /*006e*/ 	.short	(.L_23 - .L_22)
.L_22:
        /*0070*/ 	.word	0x00000008
.L_23:


//--------------------- .nv.callgraph             --------------------------
	.section	.nv.callgraph,"",@"SHT_CUDA_CALLGRAPH"
	.align	4
	.sectionentsize	8
	.align		4
        /*0000*/ 	.word	0x00000000
	.align		4
        /*0004*/ 	.word	0xffffffff
	.align		4
        /*0008*/ 	.word	0x00000000
	.align		4
        /*000c*/ 	.word	0xfffffffe
	.align		4
        /*0010*/ 	.word	0x00000000
	.align		4
        /*0014*/ 	.word	0xfffffffd
	.align		4
        /*0018*/ 	.word	0x00000000
	.align		4
        /*001c*/ 	.word	0xfffffffc


//--------------------- .text.triton_poi_fused_convolution_relu_0 --------------------------
	.section	.text.triton_poi_fused_convolution_relu_0,"ax",@progbits
	.align	128
        .global         triton_poi_fused_convolution_relu_0
        .type           triton_poi_fused_convolution_relu_0,@function
        .size           triton_poi_fused_convolution_relu_0,(.L_x_1 - triton_poi_fused_convolution_relu_0)
        .other          triton_poi_fused_convolution_relu_0,@"STO_CUDA_ENTRY STV_DEFAULT"
triton_poi_fused_convolution_relu_0:
.text.triton_poi_fused_convolution_relu_0:
[----:B------:R-:W0:Y:S02]  /*0000*/  LDC R1, c[0x0][0x28] ;  /* 0x00000a00ff017b82 */ /* 0x000e240000000800 */
[----:B------:R-:W1:Y:S01]  /*0010*/  S2R R0, SR_TID.X ;  /* 0x0000000000007919 */ /* 0x000e620000002100 */
[----:B------:R-:W-:Y:S01]  /*0020*/  IMAD.MOV.U32 R2, RZ, RZ, RZ ;  /* 0x000000ffff027224 */ /* 0x000fe200078e00ff */
[----:B------:R-:W-:Y:S01]  /*0030*/  CS2R R14, SRZ ;  /* 0x00000000000e7805 */ /* 0x000fe2000001ff00 */
[----:B------:R-:W-:Y:S01]  /*0040*/  IMAD.MOV.U32 R10, RZ, RZ, RZ ;  /* 0x000000ffff0a7224 */ /* 0x000fe200078e00ff */
[----:B------:R-:W2:Y:S01]  /*0050*/  S2R R3, SR_CTAID.X ;  /* 0x0000000000037919 */ /* 0x000ea20000002500 */
[----:B------:R-:W-:Y:S01]  /*0060*/  CS2R R20, SRZ ;  /* 0x0000000000147805 */ /* 0x000fe2000001ff00 */
[----:B------:R-:W-:Y:S01]  /*0070*/  ULDC.64 UR4, c[0x0][0x208] ;  /* 0x0000820000047ab9 */ /* 0x000fe20000000a00 */
[----:B-1----:R-:W-:-:S05]  /*0080*/  IMAD.SHL.U32 R0, R0, 0x4, RZ ;  /* 0x0000000400007824 */ /* 0x002fca00078e00ff */
[----:B------:R-:W-:-:S05]  /*0090*/  LOP3.LUT R0, R0, 0x1fc, RZ, 0xc0, !PT ;  /* 0x000001fc00007812 */ /* 0x000fca00078ec0ff */
[----:B--2---:R-:W-:-:S04]  /*00a0*/  IMAD R3, R3, 0x400, R0 ;  /* 0x0000040003037824 */ /* 0x004fc800078e0200 */
[C---:B------:R-:W-:Y:S01]  /*00b0*/  IMAD.HI R0, R3.reuse, -0x4de41cdb, R2 ;  /* 0xb21be32503007827 */ /* 0x040fe200078e0202 */
[----:B------:R-:W-:-:S03]  /*00c0*/  ISETP.GE.AND P1, PT, R3, 0xb7fa300, PT ;  /* 0x0b7fa3000300780c */ /* 0x000fc60003f26270 */
[----:B------:R-:W-:Y:S01]  /*00d0*/  VIADD R11, R3, 0x200 ;  /* 0x00000200030b7836 */ /* 0x000fe20000000000 */
[----:B------:R-:W-:-:S03]  /*00e0*/  SHF.R.U32.HI R5, RZ, 0x1f, R0 ;  /* 0x0000001fff057819 */ /* 0x000fc60000011600 */
[C---:B------:R-:W-:Y:S01]  /*00f0*/  IMAD.HI R2, R11.reuse, -0x4de41cdb, R10 ;  /* 0xb21be3250b027827 */ /* 0x040fe200078e020a */
[----:B------:R-:W-:Y:S02]  /*0100*/  LEA.HI.SX32 R0, R0, R5, 0xa ;  /* 0x0000000500007211 */ /* 0x000fe400078f52ff */
[----:B------:R-:W1:Y:S01]  /*0110*/  LDC.64 R4, c[0x0][0x210] ;  /* 0x00008400ff047b82 */ /* 0x000e620000000a00 */
[----:B------:R-:W-:Y:S02]  /*0120*/  ISETP.GE.AND P0, PT, R11, 0xb7fa300, PT ;  /* 0x0b7fa3000b00780c */ /* 0x000fe40003f06270 */
[----:B------:R-:W-:Y:S02]  /*0130*/  SHF.R.U32.HI R7, RZ, 0x1f, R2 ;  /* 0x0000001fff077819 */ /* 0x000fe40000011602 */
[----:B------:R-:W-:Y:S02]  /*0140*/  LOP3.LUT R9, R0, 0xffff, RZ, 0xc0, !PT ;  /* 0x0000ffff00097812 */ /* 0x000fe400078ec0ff */
[----:B------:R-:W-:-:S02]  /*0150*/  LEA.HI.SX32 R7, R2, R7, 0xa ;  /* 0x0000000702077211 */ /* 0x000fc400078f52ff */
[----:B------:R-:W-:Y:S02]  /*0160*/  LEA.HI R2, R9, R0, RZ, 0x13 ;  /* 0x0000000009027211 */ /* 0x000fe400078f98ff */
[----:B------:R-:W-:Y:S01]  /*0170*/  LOP3.LUT R6, R7, 0xffff, RZ, 0xc0, !PT ;  /* 0x0000ffff07067812 */ /* 0x000fe200078ec0ff */
[----:B------:R-:W2:Y:S01]  /*0180*/  LDC.64 R8, c[0x0][0x218] ;  /* 0x00008600ff087b82 */ /* 0x000ea20000000a00 */
[----:B------:R-:W-:Y:S02]  /*0190*/  LOP3.LUT R2, R2, 0xfff8, RZ, 0xc0, !PT ;  /* 0x0000fff802027812 */ /* 0x000fe400078ec0ff */
[----:B------:R-:W-:-:S03]  /*01a0*/  LEA.HI R6, R6, R7, RZ, 0x13 ;  /* 0x0000000706067211 */ /* 0x000fc600078f98ff */
[----:B------:R-:W-:Y:S01]  /*01b0*/  IMAD.MOV R2, RZ, RZ, -R2 ;  /* 0x000000ffff027224 */ /* 0x000fe200078e0a02 */
[----:B------:R-:W-:-:S04]  /*01c0*/  LOP3.LUT R6, R6, 0xfff8, RZ, 0xc0, !PT ;  /* 0x0000fff806067812 */ /* 0x000fc800078ec0ff */
[----:B------:R-:W-:Y:S01]  /*01d0*/  PRMT R13, R2, 0x7710, RZ ;  /* 0x00007710020d7816 */ /* 0x000fe200000000ff */
[----:B------:R-:W-:Y:S02]  /*01e0*/  IMAD.MOV R6, RZ, RZ, -R6 ;  /* 0x000000ffff067224 */ /* 0x000fe400078e0a06 */
[----:B-1----:R-:W-:Y:S01]  /*01f0*/  IMAD.WIDE R2, R3, 0x4, R4 ;  /* 0x0000000403027825 */ /* 0x002fe200078e0204 */
[----:B------:R-:W-:Y:S02]  /*0200*/  CS2R R4, SRZ ;  /* 0x0000000000047805 */ /* 0x000fe4000001ff00 */
[----:B------:R-:W-:Y:S01]  /*0210*/  PRMT R10, R6, 0x7710, RZ ;  /* 0x00007710060a7816 */ /* 0x000fe200000000ff */
[----:B------:R-:W-:Y:S01]  /*0220*/  IMAD.IADD R0, R0, 0x1, R13 ;  /* 0x0000000100007824 */ /* 0x000fe200078e020d */
[----:B------:R-:W-:-:S03]  /*0230*/  CS2R R12, SRZ ;  /* 0x00000000000c7805 */ /* 0x000fc6000001ff00 */
[----:B------:R-:W-:Y:S01]  /*0240*/  IMAD.IADD R10, R7, 0x1, R10 ;  /* 0x00000001070a7824 */ /* 0x000fe200078e020a */
[----:B------:R-:W-:Y:S02]  /*0250*/  PRMT R17, R0, 0x9910, RZ ;  /* 0x0000991000117816 */ /* 0x000fe400000000ff */
[----:B------:R-:W-:Y:S02]  /*0260*/  CS2R R6, SRZ ;  /* 0x0000000000067805 */ /* 0x000fe4000001ff00 */
[----:B------:R-:W-:Y:S01]  /*0270*/  PRMT R19, R10, 0x9910, RZ ;  /* 0x000099100a137816 */ /* 0x000fe200000000ff */
[----:B--2---:R-:W-:-:S03]  /*0280*/  IMAD.WIDE R16, R17, 0x4, R8 ;  /* 0x0000000411107825 */ /* 0x004fc600078e0208 */
[----:B------:R-:W2:Y:S04]  /*0290*/  @!P1 LDG.E.128 R4, desc[UR4][R2.64] ;  /* 0x0000000402049981 */ /* 0x000ea8000c1e1d00 */
[----:B------:R-:W2:Y:S01]  /*02a0*/  @!P1 LDG.E.EL R12, desc[UR4][R16.64] ;  /* 0x00000004100c9981 */ /* 0x000ea2000c2e1900 */
[----:B------:R-:W-:-:S03]  /*02b0*/  IMAD.WIDE R18, R19, 0x4, R8 ;  /* 0x0000000413127825 */ /* 0x000fc600078e0208 */
[----:B------:R-:W3:Y:S04]  /*02c0*/  @!P1 LDG.E.EL R15, desc[UR4][R16.64] ;  /* 0x00000004100f9981 */ /* 0x000ee8000c2e1900 */
[----:B------:R-:W4:Y:S01]  /*02d0*/  @!P1 LDG.E.EL R21, desc[UR4][R16.64] ;  /* 0x0000000410159981 */ /* 0x000f22000c2e1900 */
[----:B------:R-:W-:-:S03]  /*02e0*/  CS2R R8, SRZ ;  /* 0x0000000000087805 */ /* 0x000fc6000001ff00 */
[----:B------:R-:W5:Y:S01]  /*02f0*/  @!P1 LDG.E.EL R14, desc[UR4][R16.64] ;  /* 0x00000004100e9981 */ /* 0x000f62000c2e1900 */
[----:B------:R-:W-:Y:S01]  /*0300*/  CS2R R10, SRZ ;  /* 0x00000000000a7805 */ /* 0x000fe2000001ff00 */
[----:B------:R-:W-:Y:S02]  /*0310*/  IMAD.MOV.U32 R23, RZ, RZ, RZ ;  /* 0x000000ffff177224 */ /* 0x000fe400078e00ff */
[----:B------:R-:W-:Y:S01]  /*0320*/  IMAD.MOV.U32 R0, RZ, RZ, RZ ;  /* 0x000000ffff007224 */ /* 0x000fe200078e00ff */
[----:B------:R-:W5:Y:S04]  /*0330*/  @!P0 LDG.E.EL R20, desc[UR4][R18.64] ;  /* 0x0000000412148981 */ /* 0x000f68000c2e1900 */
[----:B------:R-:W5:Y:S04]  /*0340*/  @!P0 LDG.E.128 R8, desc[UR4][R2.64+0x800] ;  /* 0x0008000402088981 */ /* 0x000f68000c1e1d00 */
[----:B------:R-:W5:Y:S04]  /*0350*/  @!P0 LDG.E.EL R23, desc[UR4][R18.64] ;  /* 0x0000000412178981 */ /* 0x000f68000c2e1900 */
[----:B------:R-:W5:Y:S04]  /*0360*/  @!P0 LDG.E.EL R13, desc[UR4][R18.64] ;  /* 0x00000004120d8981 */ /* 0x000f68000c2e1900 */
[----:B------:R-:W5:Y:S01]  /*0370*/  @!P0 LDG.E.EL R0, desc[UR4][R18.64] ;  /* 0x0000000412008981 */ /* 0x000f62000c2e1900 */
[----:B--2---:R-:W-:Y:S01]  /*0380*/  FSETP.GEU.AND P4, PT, R5, -R12, PT ;  /* 0x8000000c0500720b */ /* 0x004fe20003f8e000 */
[----:B------:R-:W-:Y:S01]  /*0390*/  FADD R5, R12, R5 ;  /* 0x000000050c057221 */ /* 0x000fe20000000000 */
[----:B---3--:R-:W-:Y:S01]  /*03a0*/  FSETP.GEU.AND P5, PT, R4, -R15, PT ;  /* 0x8000000f0400720b */ /* 0x008fe20003fae000 */
[----:B------:R-:W-:Y:S01]  /*03b0*/  FADD R4, R15, R4 ;  /* 0x000000040f047221 */ /* 0x000fe20000000000 */
[----:B----4-:R-:W-:Y:S01]  /*03c0*/  FSETP.GEU.AND P3, PT, R6, -R21, PT ;  /* 0x800000150600720b */ /* 0x010fe20003f6e000 */
[----:B------:R-:W-:Y:S01]  /*03d0*/  FADD R6, R21, R6 ;  /* 0x0000000615067221 */ /* 0x000fe20000000000 */
[----:B-----5:R-:W-:Y:S01]  /*03e0*/  FADD R12, R14, R7 ;  /* 0x000000070e0c7221 */ /* 0x020fe20000000000 */
[----:B------:R-:W-:-:S02]  /*03f0*/  FSETP.GEU.AND P2, PT, R7, -R14, PT ;  /* 0x8000000e0700720b */ /* 0x000fc40003f4e000 */
[----:B------:R-:W-:Y:S02]  /*0400*/  SEL R4, R4, RZ, P5 ;  /* 0x000000ff04047207 */ /* 0x000fe40002800000 */
[----:B------:R-:W-:Y:S02]  /*0410*/  SEL R5, R5, RZ, P4 ;  /* 0x000000ff05057207 */ /* 0x000fe40002000000 */
[----:B------:R-:W-:Y:S02]  /*0420*/  SEL R6, R6, RZ, P3 ;  /* 0x000000ff06067207 */ /* 0x000fe40001800000 */
[----:B------:R-:W-:Y:S02]  /*0430*/  SEL R7, R12, RZ, P2 ;  /* 0x000000ff0c077207 */ /* 0x000fe40001000000 */
[----:B------:R-:W-:Y:S01]  /*0440*/  FSETP.GEU.AND P3, PT, R9, -R20, PT ;  /* 0x800000140900720b */ /* 0x000fe20003f6e000 */
[----:B------:R-:W-:Y:S01]  /*0450*/  FADD R9, R20, R9 ;  /* 0x0000000914097221 */ /* 0x000fe20000000000 */
[----:B------:R-:W-:Y:S01]  /*0460*/  FSETP.GEU.AND P4, PT, R8, -R23, PT ;  /* 0x800000170800720b */ /* 0x000fe20003f8e000 */
[----:B------:R-:W-:Y:S01]  /*0470*/  FADD R8, R23, R8 ;  /* 0x0000000817087221 */ /* 0x000fe20000000000 */
[----:B------:R1:W-:Y:S01]  /*0480*/  @!P1 STG.E.128 desc[UR4][R2.64], R4 ;  /* 0x0000000402009986 */ /* 0x0003e2000c101d04 */
[----:B------:R-:W-:Y:S01]  /*0490*/  FSETP.GEU.AND P2, PT, R10, -R13, PT ;  /* 0x8000000d0a00720b */ /* 0x000fe20003f4e000 */
[----:B------:R-:W-:Y:S01]  /*04a0*/  FADD R10, R13, R10 ;  /* 0x0000000a0d0a7221 */ /* 0x000fe20000000000 */
[----:B------:R-:W-:Y:S01]  /*04b0*/  FADD R12, R0, R11 ;  /* 0x0000000b000c7221 */ /* 0x000fe20000000000 */
[----:B------:R-:W-:-:S02]  /*04c0*/  FSETP.GEU.AND P1, PT, R11, -R0, PT ;  /* 0x800000000b00720b */ /* 0x000fc40003f2e000 */
[----:B------:R-:W-:Y:S02]  /*04d0*/  SEL R8, R8, RZ, P4 ;  /* 0x000000ff08087207 */ /* 0x000fe40002000000 */
[----:B------:R-:W-:Y:S02]  /*04e0*/  SEL R9, R9, RZ, P3 ;  /* 0x000000ff09097207 */ /* 0x000fe40001800000 */
[----:B------:R-:W-:Y:S02]  /*04f0*/  SEL R10, R10, RZ, P2 ;  /* 0x000000ff0a0a7207 */ /* 0x000fe40001000000 */
[----:B------:R-:W-:Y:S01]  /*0500*/  SEL R11, R12, RZ, P1 ;  /* 0x000000ff0c0b7207 */ /* 0x000fe20000800000 */
[----:B------:R-:W-:Y:S06]  /*0510*/  @P0 EXIT ;  /* 0x000000000000094d */ /* 0x000fec0003800000 */
[----:B------:R-:W-:Y:S01]  /*0520*/  STG.E.128 desc[UR4][R2.64+0x800], R8 ;  /* 0x0008000802007986 */ /* 0x000fe2000c101d04 */
[----:B------:R-:W-:Y:S05]  /*0530*/  EXIT ;  /* 0x000000000000794d */ /* 0x000fea0003800000 */
.L_x_0:
[----:B------:R-:W-:-:S00]  /*0540*/  BRA `(.L_x_0) ;  /* 0xfffffffc00fc7947 */ /* 0x000fc0000383ffff */
[----:B------:R-:W-:-:S00]  /*0550*/  NOP ;  /* 0x0000000000007918 */ /* 0x000fc00000000000 */
        /* <DEDUP_REMOVED lines=10> */
.L_x_1:


//--------------------- .nv.constant0.triton_poi_fused_convolution_relu_0 --------------------------
	.section	.nv.constant0.triton_poi_fused_convolution_relu_0,"a",@progbits
	.sectionflags	@""
	.align	4
.nv.constant0.triton_poi_fused_convolution_relu_0:
	.zero		548
